	.headerflags	@"EF_CUDA_TEXMODE_UNIFIED EF_CUDA_64BIT_ADDRESS EF_CUDA_SM86 EF_CUDA_VIRTUAL_SM(EF_CUDA_SM86)"
	.elftype	@"ET_EXEC"


//--------------------- .nv.info                  --------------------------
	.section	.nv.info,"",@"SHT_CUDA_INFO"
	.align	4


	//----- nvinfo : EIATTR_REGCOUNT
	.align		4
        /*0000*/ 	.byte	0x04, 0x2f
        /*0002*/ 	.short	(.L_3 - .L_2)
	.align		4
.L_2:
        /*0004*/ 	.word	index@(l2norm_fwd_kernel)
        /*0008*/ 	.word	0x0000002e


	//----- nvinfo : EIATTR_MAX_STACK_SIZE
	.align		4
.L_3:
        /*000c*/ 	.byte	0x04, 0x23
        /*000e*/ 	.short	(.L_5 - .L_4)
	.align		4
.L_4:
        /*0010*/ 	.word	index@(l2norm_fwd_kernel)
        /*0014*/ 	.word	0x00000000


	//----- nvinfo : EIATTR_MIN_STACK_SIZE
	.align		4
.L_5:
        /*0018*/ 	.byte	0x04, 0x12
        /*001a*/ 	.short	(.L_7 - .L_6)
	.align		4
.L_6:
        /*001c*/ 	.word	index@(l2norm_fwd_kernel)
        /*0020*/ 	.word	0x00000000


	//----- nvinfo : EIATTR_FRAME_SIZE
	.align		4
.L_7:
        /*0024*/ 	.byte	0x04, 0x11
        /*0026*/ 	.short	(.L_9 - .L_8)
	.align		4
.L_8:
        /*0028*/ 	.word	index@(l2norm_fwd_kernel)
        /*002c*/ 	.word	0x00000000
.L_9:


//--------------------- .nv.info.l2norm_fwd_kernel --------------------------
	.section	.nv.info.l2norm_fwd_kernel,"",@"SHT_CUDA_INFO"
	.align	4


	//----- nvinfo : EIATTR_CUDA_API_VERSION
	.align		4
        /*0000*/ 	.byte	0x04, 0x37
        /*0002*/ 	.short	(.L_11 - .L_10)
.L_10:
        /*0004*/ 	.word	0x0000007b


	//----- nvinfo : EIATTR_SW2861232_WAR
	.align		4
.L_11:
        /*0008*/ 	.byte	0x01, 0x35
	.zero		2


	//----- nvinfo : EIATTR_PARAM_CBANK
	.align		4
        /*000c*/ 	.byte	0x04, 0x0a
        /*000e*/ 	.short	(.L_13 - .L_12)
	.align		4
.L_12:
        /*0010*/ 	.word	index@(.nv.constant0.l2norm_fwd_kernel)
        /*0014*/ 	.short	0x0160
        /*0016*/ 	.short	0x001c


	//----- nvinfo : EIATTR_CBANK_PARAM_SIZE
	.align		4
.L_13:
        /*0018*/ 	.byte	0x03, 0x19
        /*001a*/ 	.short	0x001c


	//----- nvinfo : EIATTR_KPARAM_INFO
	.align		4
        /*001c*/ 	.byte	0x04, 0x17
        /*001e*/ 	.short	(.L_15 - .L_14)
.L_14:
        /*0020*/ 	.word	0x00000000
        /*0024*/ 	.short	0x0003
        /*0026*/ 	.short	0x0018
        /*0028*/ 	.byte	0x00, 0xf0, 0x11, 0x00


	//----- nvinfo : EIATTR_KPARAM_INFO
	.align		4
.L_15:
        /*002c*/ 	.byte	0x04, 0x17
        /*002e*/ 	.short	(.L_17 - .L_16)
.L_16:
        /*0030*/ 	.word	0x00000000
        /*0034*/ 	.short	0x0002
        /*0036*/ 	.short	0x0010
        /*0038*/ 	.byte	0x00, 0xf0, 0x21, 0x00


	//----- nvinfo : EIATTR_KPARAM_INFO
	.align		4
.L_17:
        /*003c*/ 	.byte	0x04, 0x17
        /*003e*/ 	.short	(.L_19 - .L_18)
.L_18:
        /*0040*/ 	.word	0x00000000
        /*0044*/ 	.short	0x0001
        /*0046*/ 	.short	0x0008
        /*0048*/ 	.byte	0x00, 0xf0, 0x21, 0x00


	//----- nvinfo : EIATTR_KPARAM_INFO
	.align		4
.L_19:
        /*004c*/ 	.byte	0x04, 0x17
        /*004e*/ 	.short	(.L_21 - .L_20)
.L_20:
        /*0050*/ 	.word	0x00000000
        /*0054*/ 	.short	0x0000
        /*0056*/ 	.short	0x0000
        /*0058*/ 	.byte	0x00, 0xf0, 0x21, 0x00


	//----- nvinfo : EIATTR_MAXREG_COUNT
	.align		4
.L_21:
        /*005c*/ 	.byte	0x03, 0x1b
        /*005e*/ 	.short	0x00ff


	//----- nvinfo : EIATTR_COOP_GROUP_MASK_REGIDS
	.align		4
        /*0060*/ 	.byte	0x04, 0x29
        /*0062*/ 	.short	(.L_23 - .L_22)


	//   ....[0]....
.L_22:
        /*0064*/ 	.word	0xffffffff


	//   ....[1]....
        /*0068*/ 	.word	0xffffffff


	//   ....[2]....
        /*006c*/ 	.word	0xffffffff


	//   ....[3]....
        /*0070*/ 	.word	0xffffffff


	//   ....[4]....
        /*0074*/ 	.word	0xffffffff


	//   ....[5]....
        /*0078*/ 	.word	0xffffffff


	//   ....[6]....
        /*007c*/ 	.word	0xffffffff


	//   ....[7]....
        /*0080*/ 	.word	0xffffffff


	//   ....[8]....
        /*0084*/ 	.word	0xffffffff


	//   ....[9]....
        /*0088*/ 	.word	0xffffffff


	//   ....[10]....
        /*008c*/ 	.word	0xffffffff


	//   ....[11]....
        /*0090*/ 	.word	0xffffffff


	//   ....[12]....
        /*0094*/ 	.word	0xffffffff


	//   ....[13]....
        /*0098*/ 	.word	0xffffffff


	//   ....[14]....
        /*009c*/ 	.word	0xffffffff


	//   ....[15]....
        /*00a0*/ 	.word	0xffffffff


	//----- nvinfo : EIATTR_COOP_GROUP_INSTR_OFFSETS
	.align		4
.L_23:
        /*00a4*/ 	.byte	0x04, 0x28
        /*00a6*/ 	.short	(.L_25 - .L_24)


	//   ....[0]....
.L_24:
        /*00a8*/ 	.word	0x000004c0


	//   ....[1]....
        /*00ac*/ 	.word	0x000004e0


	//   ....[2]....
        /*00b0*/ 	.word	0x00000500


	//   ....[3]....
        /*00b4*/ 	.word	0x00000520


	//   ....[4]....
        /*00b8*/ 	.word	0x000008c0


	//   ....[5]....
        /*00bc*/ 	.word	0x000008e0


	//   ....[6]....
        /*00c0*/ 	.word	0x00000900


	//   ....[7]....
        /*00c4*/ 	.word	0x00000920


	//   ....[8]....
        /*00c8*/ 	.word	0x00000940


	//   ....[9]....
        /*00cc*/ 	.word	0x00000960


	//   ....[10]....
        /*00d0*/ 	.word	0x00000980


	//   ....[11]....
        /*00d4*/ 	.word	0x000009a0


	//   ....[12]....
        /*00d8*/ 	.word	0x00000c10


	//   ....[13]....
        /*00dc*/ 	.word	0x00000c30


	//   ....[14]....
        /*00e0*/ 	.word	0x00000c50


	//   ....[15]....
        /*00e4*/ 	.word	0x00000c70


	//----- nvinfo : EIATTR_EXIT_INSTR_OFFSETS
	.align		4
.L_25:
        /*00e8*/ 	.byte	0x04, 0x1c
        /*00ea*/ 	.short	(.L_27 - .L_26)


	//   ....[0]....
.L_26:
        /*00ec*/ 	.word	0x000010b0


	//   ....[1]....
        /*00f0*/ 	.word	0x00001110


	//----- nvinfo : EIATTR_MAX_THREADS
	.align		4
.L_27:
        /*00f4*/ 	.byte	0x04, 0x05
        /*00f6*/ 	.short	(.L_29 - .L_28)
.L_28:
        /*00f8*/ 	.word	0x00000080
        /*00fc*/ 	.word	0x00000001
        /*0100*/ 	.word	0x00000001
.L_29:


//--------------------- .nv.rel.action            --------------------------
	.section	.nv.rel.action,"",@"SHT_CUDA_RELOCINFO"
	.align	8
	.sectionentsize	8
        /*0000*/ 	.byte	0x73, 0x00, 0x00, 0x00, 0x00, 0x00, 0x00, 0x00, 0x00, 0x00, 0x00, 0x11, 0x25, 0x00, 0x05, 0x36


//--------------------- .nv.constant0.l2norm_fwd_kernel --------------------------
	.section	.nv.constant0.l2norm_fwd_kernel,"a",@progbits
	.align	4
.nv.constant0.l2norm_fwd_kernel:
	.zero		380


//--------------------- .text.l2norm_fwd_kernel   --------------------------
	.section	.text.l2norm_fwd_kernel,"ax",@progbits
	.sectionflags	@"SHF_BARRIERS=1"
	.sectioninfo	@"SHI_REGISTERS=46"
	.align	128
        .global         l2norm_fwd_kernel
        .type           l2norm_fwd_kernel,@function
        .size           l2norm_fwd_kernel,(.L_x_1 - l2norm_fwd_kernel)
        .other          l2norm_fwd_kernel,@"STO_CUDA_ENTRY STV_DEFAULT"
l2norm_fwd_kernel:
.text.l2norm_fwd_kernel:
[----:B------:R-:W-:-:S02]  /*0000*/  MOV R1, c[0x0][0x28] ;  /* 0x00000a0000017a02 */ /* 0x000fc40000000f00 */
[----:B------:R-:W0:Y:S01]  /*0010*/  S2R R0, SR_TID.X ;  /* 0x0000000000007919 */ /* 0x000e220000002100 */
[----:B------:R-:W-:Y:S01]  /*0020*/  CS2R R16, SRZ ;  /* 0x0000000000107805 */ /* 0x000fe2000001ff00 */
[----:B------:R-:W-:Y:S01]  /*0030*/  CS2R R18, SRZ ;  /* 0x0000000000127805 */ /* 0x000fe2000001ff00 */
[----:B------:R-:W-:Y:S01]  /*0040*/  ULDC.64 UR4, c[0x0][0x118] ;  /* 0x0000460000047ab9 */ /* 0x000fe20000000a00 */
[----:B------:R-:W1:Y:S01]  /*0050*/  S2R R23, SR_CTAID.X ;  /* 0x0000000000177919 */ /* 0x000e620000002500 */
[----:B0-----:R-:W-:Y:S02]  /*0060*/  SHF.R.U32.HI R28, RZ, 0x4, R0 ;  /* 0x00000004ff1c7819 */ /* 0x001fe40000011600 */
[----:B------:R-:W-:Y:S02]  /*0070*/  SHF.L.U32 R2, R0, 0x3, RZ ;  /* 0x0000000300027819 */ /* 0x000fe400000006ff */
[----:B-1----:R-:W-:Y:S02]  /*0080*/  SHF.L.U32 R23, R23, 0x5, RZ ;  /* 0x0000000517177819 */ /* 0x002fe400000006ff */
[----:B------:R-:W-:-:S02]  /*0090*/  SGXT.U32 R28, R28, 0x3 ;  /* 0x000000031c1c781a */ /* 0x000fc40000000000 */
[----:B------:R-:W-:Y:S02]  /*00a0*/  LOP3.LUT R2, R2, 0x78, RZ, 0xc0, !PT ;  /* 0x0000007802027812 */ /* 0x000fe400078ec0ff */
[----:B------:R-:W-:Y:S02]  /*00b0*/  LOP3.LUT R31, R23, R28, RZ, 0xfc, !PT ;  /* 0x0000001c171f7212 */ /* 0x000fe400078efcff */
[----:B------:R-:W-:Y:S01]  /*00c0*/  SHF.R.S32.HI R20, RZ, 0x1f, R23 ;  /* 0x0000001fff147819 */ /* 0x000fe20000011417 */
[----:B------:R-:W-:Y:S01]  /*00d0*/  IMAD.WIDE.U32 R2, R2, 0x2, RZ ;  /* 0x0000000202027825 */ /* 0x000fe200078e00ff */
[C---:B------:R-:W-:Y:S02]  /*00e0*/  SHF.L.U32 R5, R31.reuse, 0x8, RZ ;  /* 0x000000081f057819 */ /* 0x040fe400000006ff */
[C---:B------:R-:W-:Y:S02]  /*00f0*/  ISETP.GE.U32.AND P2, PT, R31.reuse, 0x3740, PT ;  /* 0x000037401f00780c */ /* 0x040fe40003f46070 */
[----:B------:R-:W-:-:S02]  /*0100*/  SHF.L.U64.HI R31, R31, 0x8, R20 ;  /* 0x000000081f1f7819 */ /* 0x000fc40000010214 */
[----:B------:R-:W-:Y:S02]  /*0110*/  LOP3.LUT R32, R5, R2, RZ, 0xfc, !PT ;  /* 0x0000000205207212 */ /* 0x000fe400078efcff */
[----:B------:R-:W-:Y:S02]  /*0120*/  ISETP.GE.U32.AND.EX P2, PT, R20, RZ, PT, P2 ;  /* 0x000000ff1400720c */ /* 0x000fe40003f46120 */
[----:B------:R-:W-:Y:S02]  /*0130*/  LOP3.LUT R31, R31, R3, RZ, 0xfc, !PT ;  /* 0x000000031f1f7212 */ /* 0x000fe400078efcff */
[----:B------:R-:W-:-:S04]  /*0140*/  IADD3 R6, P0, R32, c[0x0][0x160], RZ ;  /* 0x0000580020067a10 */ /* 0x000fc80007f1e0ff */
[----:B------:R-:W-:-:S05]  /*0150*/  IADD3.X R7, R31, c[0x0][0x164], RZ, P0, !PT ;  /* 0x000059001f077a10 */ /* 0x000fca00007fe4ff */
[----:B------:R0:W2:Y:S01]  /*0160*/  @!P2 LDG.E.128 R16, [R6.64] ;  /* 0x000000040610a981 */ /* 0x0000a2000c1e1d00 */
[C-C-:B------:R-:W-:Y:S02]  /*0170*/  LOP3.LUT R5, R23.reuse, 0x8, R28.reuse, 0xfe, !PT ;  /* 0x0000000817057812 */ /* 0x140fe400078efe1c */
[----:B------:R-:W-:Y:S02]  /*0180*/  LOP3.LUT R11, R23, 0x10, R28, 0xfe, !PT ;  /* 0x00000010170b7812 */ /* 0x000fe400078efe1c */
[C---:B------:R-:W-:Y:S02]  /*0190*/  SHF.L.U32 R27, R5.reuse, 0x8, RZ ;  /* 0x00000008051b7819 */ /* 0x040fe400000006ff */
[C---:B------:R-:W-:Y:S02]  /*01a0*/  ISETP.GE.U32.AND P3, PT, R5.reuse, 0x3740, PT ;  /* 0x000037400500780c */ /* 0x040fe40003f66070 */
[----:B------:R-:W-:Y:S01]  /*01b0*/  SHF.L.U64.HI R5, R5, 0x8, R20 ;  /* 0x0000000805057819 */ /* 0x000fe20000010214 */
[----:B0-----:R-:W-:Y:S01]  /*01c0*/  CS2R R6, SRZ ;  /* 0x0000000000067805 */ /* 0x001fe2000001ff00 */
[----:B------:R-:W-:-:S02]  /*01d0*/  LOP3.LUT R27, R27, R2, RZ, 0xfc, !PT ;  /* 0x000000021b1b7212 */ /* 0x000fc400078efcff */
[----:B------:R-:W-:Y:S02]  /*01e0*/  ISETP.GE.U32.AND.EX P3, PT, R20, RZ, PT, P3 ;  /* 0x000000ff1400720c */ /* 0x000fe40003f66130 */
[----:B------:R-:W-:Y:S02]  /*01f0*/  LOP3.LUT R26, R5, R3, RZ, 0xfc, !PT ;  /* 0x00000003051a7212 */ /* 0x000fe400078efcff */
[----:B------:R-:W-:Y:S01]  /*0200*/  IADD3 R12, P0, R27, c[0x0][0x160], RZ ;  /* 0x000058001b0c7a10 */ /* 0x000fe20007f1e0ff */
[----:B------:R-:W-:Y:S01]  /*0210*/  CS2R R4, SRZ ;  /* 0x0000000000047805 */ /* 0x000fe2000001ff00 */
[C---:B------:R-:W-:Y:S02]  /*0220*/  SHF.L.U32 R9, R11.reuse, 0x8, RZ ;  /* 0x000000080b097819 */ /* 0x040fe400000006ff */
[----:B------:R-:W-:Y:S02]  /*0230*/  IADD3.X R13, R26, c[0x0][0x164], RZ, P0, !PT ;  /* 0x000059001a0d7a10 */ /* 0x000fe400007fe4ff */
[----:B------:R-:W-:-:S03]  /*0240*/  ISETP.GE.U32.AND P1, PT, R11, 0x3740, PT ;  /* 0x000037400b00780c */ /* 0x000fc60003f26070 */
[----:B------:R0:W3:Y:S01]  /*0250*/  @!P3 LDG.E.128 R4, [R12.64] ;  /* 0x000000040c04b981 */ /* 0x0000e2000c1e1d00 */
[----:B------:R-:W-:Y:S02]  /*0260*/  SHF.L.U64.HI R11, R11, 0x8, R20 ;  /* 0x000000080b0b7819 */ /* 0x000fe40000010214 */
[----:B------:R-:W-:Y:S02]  /*0270*/  LOP3.LUT R22, R9, R2, RZ, 0xfc, !PT ;  /* 0x0000000209167212 */ /* 0x000fe400078efcff */
[----:B------:R-:W-:Y:S01]  /*0280*/  ISETP.GE.U32.AND.EX P1, PT, R20, RZ, PT, P1 ;  /* 0x000000ff1400720c */ /* 0x000fe20003f26110 */
[----:B------:R-:W-:Y:S01]  /*0290*/  CS2R R8, SRZ ;  /* 0x0000000000087805 */ /* 0x000fe2000001ff00 */
[----:B------:R-:W-:Y:S02]  /*02a0*/  LOP3.LUT R24, R11, R3, RZ, 0xfc, !PT ;  /* 0x000000030b187212 */ /* 0x000fe400078efcff */
[----:B------:R-:W-:Y:S01]  /*02b0*/  IADD3 R14, P0, R22, c[0x0][0x160], RZ ;  /* 0x00005800160e7a10 */ /* 0x000fe20007f1e0ff */
[----:B------:R-:W-:-:S03]  /*02c0*/  CS2R R10, SRZ ;  /* 0x00000000000a7805 */ /* 0x000fc6000001ff00 */
[----:B------:R-:W-:-:S05]  /*02d0*/  IADD3.X R15, R24, c[0x0][0x164], RZ, P0, !PT ;  /* 0x00005900180f7a10 */ /* 0x000fca00007fe4ff */
[----:B------:R1:W4:Y:S01]  /*02e0*/  @!P1 LDG.E.128 R8, [R14.64] ;  /* 0x000000040e089981 */ /* 0x000322000c1e1d00 */
[----:B0-----:R-:W-:-:S04]  /*02f0*/  LOP3.LUT R13, R23, 0x18, R28, 0xfe, !PT ;  /* 0x00000018170d7812 */ /* 0x001fc800078efe1c */
[C---:B------:R-:W-:Y:S02]  /*0300*/  SHF.L.U32 R21, R13.reuse, 0x8, RZ ;  /* 0x000000080d157819 */ /* 0x040fe400000006ff */
[C---:B------:R-:W-:Y:S02]  /*0310*/  ISETP.GE.U32.AND P0, PT, R13.reuse, 0x3740, PT ;  /* 0x000037400d00780c */ /* 0x040fe40003f06070 */
[----:B------:R-:W-:Y:S01]  /*0320*/  SHF.L.U64.HI R25, R13, 0x8, R20 ;  /* 0x000000080d197819 */ /* 0x000fe20000010214 */
[----:B-1----:R-:W-:Y:S01]  /*0330*/  CS2R R14, SRZ ;  /* 0x00000000000e7805 */ /* 0x002fe2000001ff00 */
[----:B------:R-:W-:Y:S01]  /*0340*/  LOP3.LUT R21, R21, R2, RZ, 0xfc, !PT ;  /* 0x0000000215157212 */ /* 0x000fe200078efcff */
[----:B------:R-:W-:Y:S01]  /*0350*/  CS2R R12, SRZ ;  /* 0x00000000000c7805 */ /* 0x000fe2000001ff00 */
[----:B------:R-:W-:Y:S02]  /*0360*/  ISETP.GE.U32.AND.EX P0, PT, R20, RZ, PT, P0 ;  /* 0x000000ff1400720c */ /* 0x000fe40003f06100 */
[----:B------:R-:W-:-:S02]  /*0370*/  LOP3.LUT R25, R25, R3, RZ, 0xfc, !PT ;  /* 0x0000000319197212 */ /* 0x000fc400078efcff */
[----:B------:R-:W-:-:S04]  /*0380*/  IADD3 R2, P4, R21, c[0x0][0x160], RZ ;  /* 0x0000580015027a10 */ /* 0x000fc80007f9e0ff */
[----:B------:R-:W-:-:S05]  /*0390*/  IADD3.X R3, R25, c[0x0][0x164], RZ, P4, !PT ;  /* 0x0000590019037a10 */ /* 0x000fca00027fe4ff */
[----:B------:R0:W5:Y:S01]  /*03a0*/  @!P0 LDG.E.128 R12, [R2.64] ;  /* 0x00000004020c8981 */ /* 0x000162000c1e1d00 */
[----:B------:R-:W-:Y:S01]  /*03b0*/  MOV R28, 0x3e800000 ;  /* 0x3e800000001c7802 */ /* 0x000fe20000000f00 */
[--C-:B--2---:R-:W-:Y:S02]  /*03c0*/  HADD2.F32 R29, -RZ, R16.reuse.H1_H1 ;  /* 0x30000010ff1d7230 */ /* 0x104fe40000004100 */
[----:B------:R-:W-:Y:S02]  /*03d0*/  HADD2.F32 R33, -RZ, R16.H0_H0 ;  /* 0x20000010ff217230 */ /* 0x000fe40000004100 */
[--C-:B------:R-:W-:Y:S01]  /*03e0*/  HADD2.F32 R35, -RZ, R17.reuse.H0_H0 ;  /* 0x20000011ff237230 */ /* 0x100fe20000004100 */
[----:B------:R-:W-:Y:S01]  /*03f0*/  FMUL R16, R29, R29 ;  /* 0x0000001d1d107220 */ /* 0x000fe20000400000 */
[----:B------:R-:W-:-:S03]  /*0400*/  HADD2.F32 R17, -RZ, R17.H1_H1 ;  /* 0x30000011ff117230 */ /* 0x000fc60000004100 */
[----:B------:R-:W-:Y:S01]  /*0410*/  FFMA R16, R33, R33, R16 ;  /* 0x0000002121107223 */ /* 0x000fe20000000010 */
[----:B------:R-:W-:-:S03]  /*0420*/  HADD2.F32 R37, -RZ, R18.H0_H0 ;  /* 0x20000012ff257230 */ /* 0x000fc60000004100 */
[----:B------:R-:W-:Y:S01]  /*0430*/  FFMA R16, R35, R35, R16 ;  /* 0x0000002323107223 */ /* 0x000fe20000000010 */
[----:B------:R-:W-:-:S03]  /*0440*/  HADD2.F32 R39, -RZ, R18.H1_H1 ;  /* 0x30000012ff277230 */ /* 0x000fc60000004100 */
[----:B------:R-:W-:Y:S01]  /*0450*/  FFMA R16, R17, R17, R16 ;  /* 0x0000001111107223 */ /* 0x000fe20000000010 */
[----:B------:R-:W-:-:S03]  /*0460*/  HADD2.F32 R41, -RZ, R19.H0_H0 ;  /* 0x20000013ff297230 */ /* 0x000fc60000004100 */
[----:B------:R-:W-:Y:S01]  /*0470*/  FFMA R16, R37, R37, R16 ;  /* 0x0000002525107223 */ /* 0x000fe20000000010 */
[----:B------:R-:W-:-:S03]  /*0480*/  HADD2.F32 R19, -RZ, R19.H1_H1 ;  /* 0x30000013ff137230 */ /* 0x000fc60000004100 */
[----:B------:R-:W-:-:S04]  /*0490*/  FFMA R16, R39, R39, R16 ;  /* 0x0000002727107223 */ /* 0x000fc80000000010 */
[----:B------:R-:W-:-:S04]  /*04a0*/  FFMA R16, R41, R41, R16 ;  /* 0x0000002929107223 */ /* 0x000fc80000000010 */
[----:B------:R-:W-:-:S05]  /*04b0*/  FFMA R16, R19, R19, R16 ;  /* 0x0000001313107223 */ /* 0x000fca0000000010 */
[----:B------:R-:W1:Y:S02]  /*04c0*/  SHFL.BFLY PT, R43, R16, 0x8, 0x1f ;  /* 0x0d001f00102b7f89 */ /* 0x000e6400000e0000 */
[----:B-1----:R-:W-:-:S05]  /*04d0*/  FADD R43, R16, R43 ;  /* 0x0000002b102b7221 */ /* 0x002fca0000000000 */
[----:B0-----:R-:W0:Y:S02]  /*04e0*/  SHFL.BFLY PT, R2, R43, 0x4, 0x1f ;  /* 0x0c801f002b027f89 */ /* 0x001e2400000e0000 */
[----:B0-----:R-:W-:-:S05]  /*04f0*/  FADD R2, R43, R2 ;  /* 0x000000022b027221 */ /* 0x001fca0000000000 */
[----:B------:R-:W0:Y:S02]  /*0500*/  SHFL.BFLY PT, R3, R2, 0x2, 0x1f ;  /* 0x0c401f0002037f89 */ /* 0x000e2400000e0000 */
[----:B0-----:R-:W-:-:S05]  /*0510*/  FADD R3, R2, R3 ;  /* 0x0000000302037221 */ /* 0x001fca0000000000 */
[----:B------:R-:W0:Y:S02]  /*0520*/  SHFL.BFLY PT, R18, R3, 0x1, 0x1f ;  /* 0x0c201f0003127f89 */ /* 0x000e2400000e0000 */
[----:B0-----:R-:W-:-:S04]  /*0530*/  FADD R18, R3, R18 ;  /* 0x0000001203127221 */ /* 0x001fc80000000000 */
[----:B------:R-:W-:-:S04]  /*0540*/  FADD R18, R18, c[0x0][0x178] ;  /* 0x00005e0012127621 */ /* 0x000fc80000000000 */
[----:B------:R-:W0:Y:S02]  /*0550*/  MUFU.SQRT R34, R18 ;  /* 0x0000001200227308 */ /* 0x000e240000002000 */
[C---:B0-----:R-:W-:Y:S02]  /*0560*/  FSETP.GT.AND P4, PT, R34.reuse, 8.50705917302346158658e+37, PT ;  /* 0x7e8000002200780b */ /* 0x041fe40003f84000 */
[----:B------:R-:W-:-:S11]  /*0570*/  FSETP.GEU.AND P5, PT, R34, 1.175494350822287508e-38, PT ;  /* 0x008000002200780b */ /* 0x000fd60003fae000 */
[----:B------:R-:W-:-:S04]  /*0580*/  @P4 FMUL R34, R34, 0.25 ;  /* 0x3e80000022224820 */ /* 0x000fc80000400000 */
[----:B------:R-:W-:-:S04]  /*0590*/  @!P5 FMUL R34, R34, 16777216 ;  /* 0x4b8000002222d820 */ /* 0x000fc80000400000 */
[----:B------:R-:W0:Y:S01]  /*05a0*/  MUFU.RCP R30, R34 ;  /* 0x00000022001e7308 */ /* 0x000e220000001000 */
[----:B------:R-:W-:-:S05]  /*05b0*/  FSEL R43, R28, 1, P4 ;  /* 0x3f8000001c2b7808 */ /* 0x000fca0002000000 */
[----:B------:R-:W-:-:S04]  /*05c0*/  @!P5 FMUL R43, R43, 16777216 ;  /* 0x4b8000002b2bd820 */ /* 0x000fc80000400000 */
[----:B0-----:R-:W-:-:S04]  /*05d0*/  FMUL R30, R30, R43 ;  /* 0x0000002b1e1e7220 */ /* 0x001fc80000400000 */
[-C--:B------:R-:W-:Y:S01]  /*05e0*/  FMUL R35, R35, R30.reuse ;  /* 0x0000001e23237220 */ /* 0x080fe20000400000 */
[-C--:B------:R-:W-:Y:S01]  /*05f0*/  FMUL R2, R17, R30.reuse ;  /* 0x0000001e11027220 */ /* 0x080fe20000400000 */
[-C--:B------:R-:W-:Y:S01]  /*0600*/  FMUL R16, R33, R30.reuse ;  /* 0x0000001e21107220 */ /* 0x080fe20000400000 */
[-C--:B------:R-:W-:Y:S01]  /*0610*/  FMUL R29, R29, R30.reuse ;  /* 0x0000001e1d1d7220 */ /* 0x080fe20000400000 */
[-C--:B------:R-:W-:Y:S02]  /*0620*/  FMUL R41, R41, R30.reuse ;  /* 0x0000001e29297220 */ /* 0x080fe40000400000 */
[----:B------:R-:W-:Y:S01]  /*0630*/  F2FP.PACK_AB R17, R2, R35 ;  /* 0x000000230211723e */ /* 0x000fe200000000ff */
[----:B------:R-:W-:Y:S01]  /*0640*/  FMUL R2, R19, R30 ;  /* 0x0000001e13027220 */ /* 0x000fe20000400000 */
[----:B------:R-:W-:Y:S01]  /*0650*/  F2FP.PACK_AB R16, R29, R16 ;  /* 0x000000101d10723e */ /* 0x000fe200000000ff */
[----:B---3--:R-:W-:-:S03]  /*0660*/  HADD2.F32 R29, -RZ, R4.H1_H1 ;  /* 0x30000004ff1d7230 */ /* 0x008fc60000004100 */
[----:B------:R-:W-:Y:S01]  /*0670*/  F2FP.PACK_AB R19, R2, R41 ;  /* 0x000000290213723e */ /* 0x000fe200000000ff */
[----:B------:R-:W-:Y:S01]  /*0680*/  HADD2.F32 R4, -RZ, R4.H0_H0 ;  /* 0x20000004ff047230 */ /* 0x000fe20000004100 */
[----:B------:R-:W-:Y:S01]  /*0690*/  IADD3 R2, P4, R32, c[0x0][0x168], RZ ;  /* 0x00005a0020027a10 */ /* 0x000fe20007f9e0ff */
[----:B------:R-:W-:-:S03]  /*06a0*/  FMUL R33, R29, R29 ;  /* 0x0000001d1d217220 */ /* 0x000fc60000400000 */
[----:B------:R-:W-:Y:S01]  /*06b0*/  IADD3.X R3, R31, c[0x0][0x16c], RZ, P4, !PT ;  /* 0x00005b001f037a10 */ /* 0x000fe200027fe4ff */
[--C-:B------:R-:W-:Y:S01]  /*06c0*/  HADD2.F32 R31, -RZ, R5.reuse.H0_H0 ;  /* 0x20000005ff1f7230 */ /* 0x100fe20000004100 */
[----:B------:R-:W-:Y:S01]  /*06d0*/  FFMA R32, R4, R4, R33 ;  /* 0x0000000404207223 */ /* 0x000fe20000000021 */
[----:B------:R-:W-:-:S03]  /*06e0*/  HADD2.F32 R5, -RZ, R5.H1_H1 ;  /* 0x30000005ff057230 */ /* 0x000fc60000004100 */
[----:B------:R-:W-:Y:S01]  /*06f0*/  FFMA R32, R31, R31, R32 ;  /* 0x0000001f1f207223 */ /* 0x000fe20000000020 */
[----:B------:R-:W-:Y:S01]  /*0700*/  HADD2.F32 R33, -RZ, R6.H0_H0 ;  /* 0x20000006ff217230 */ /* 0x000fe20000004100 */
[-C--:B------:R-:W-:Y:S01]  /*0710*/  FMUL R18, R37, R30.reuse ;  /* 0x0000001e25127220 */ /* 0x080fe20000400000 */
[----:B------:R-:W-:Y:S01]  /*0720*/  FMUL R39, R39, R30 ;  /* 0x0000001e27277220 */ /* 0x000fe20000400000 */
[----:B------:R-:W-:Y:S01]  /*0730*/  FFMA R34, R5, R5, R32 ;  /* 0x0000000505227223 */ /* 0x000fe20000000020 */
[----:B----4-:R-:W-:Y:S02]  /*0740*/  HADD2.F32 R32, -RZ, R8.H1_H1 ;  /* 0x30000008ff207230 */ /* 0x010fe40000004100 */
[----:B------:R-:W-:Y:S01]  /*0750*/  HADD2.F32 R6, -RZ, R6.H1_H1 ;  /* 0x30000006ff067230 */ /* 0x000fe20000004100 */
[----:B------:R-:W-:Y:S01]  /*0760*/  FFMA R35, R33, R33, R34 ;  /* 0x0000002121237223 */ /* 0x000fe20000000022 */
[----:B------:R-:W-:Y:S01]  /*0770*/  F2FP.PACK_AB R18, R39, R18 ;  /* 0x000000122712723e */ /* 0x000fe200000000ff */
[----:B------:R-:W-:Y:S01]  /*0780*/  HADD2.F32 R8, -RZ, R8.H0_H0 ;  /* 0x20000008ff087230 */ /* 0x000fe20000004100 */
[----:B------:R-:W-:Y:S01]  /*0790*/  FMUL R37, R32, R32 ;  /* 0x0000002020257220 */ /* 0x000fe20000400000 */
[----:B------:R-:W-:Y:S01]  /*07a0*/  FFMA R39, R6, R6, R35 ;  /* 0x0000000606277223 */ /* 0x000fe20000000023 */
[--C-:B------:R-:W-:Y:S01]  /*07b0*/  HADD2.F32 R34, -RZ, R7.reuse.H0_H0 ;  /* 0x20000007ff227230 */ /* 0x100fe20000004100 */
[----:B------:R0:W-:Y:S01]  /*07c0*/  @!P2 STG.E.128 [R2.64], R16 ;  /* 0x000000100200a986 */ /* 0x0001e2000c101d04 */
[----:B------:R-:W-:-:S02]  /*07d0*/  HADD2.F32 R35, -RZ, R7.H1_H1 ;  /* 0x30000007ff237230 */ /* 0x000fc40000004100 */
[--C-:B------:R-:W-:Y:S01]  /*07e0*/  HADD2.F32 R7, -RZ, R9.reuse.H0_H0 ;  /* 0x20000009ff077230 */ /* 0x100fe20000004100 */
[----:B0-----:R-:W-:Y:S01]  /*07f0*/  FFMA R16, R8, R8, R37 ;  /* 0x0000000808107223 */ /* 0x001fe20000000025 */
[----:B------:R-:W-:-:S03]  /*0800*/  HADD2.F32 R17, -RZ, R9.H1_H1 ;  /* 0x30000009ff117230 */ /* 0x000fc60000004100 */
[----:B------:R-:W-:-:S04]  /*0810*/  FFMA R16, R7, R7, R16 ;  /* 0x0000000707107223 */ /* 0x000fc80000000010 */
[----:B------:R-:W-:Y:S01]  /*0820*/  FFMA R3, R17, R17, R16 ;  /* 0x0000001111037223 */ /* 0x000fe20000000010 */
[--C-:B------:R-:W-:Y:S02]  /*0830*/  HADD2.F32 R16, -RZ, R10.reuse.H0_H0 ;  /* 0x2000000aff107230 */ /* 0x100fe40000004100 */
[----:B------:R-:W-:-:S03]  /*0840*/  HADD2.F32 R19, -RZ, R10.H1_H1 ;  /* 0x3000000aff137230 */ /* 0x000fc60000004100 */
[----:B------:R-:W-:Y:S01]  /*0850*/  FFMA R10, R16, R16, R3 ;  /* 0x00000010100a7223 */ /* 0x000fe20000000003 */
[----:B------:R-:W-:-:S03]  /*0860*/  HADD2.F32 R18, -RZ, R11.H0_H0 ;  /* 0x2000000bff127230 */ /* 0x000fc60000004100 */
[----:B------:R-:W-:Y:S01]  /*0870*/  FFMA R3, R19, R19, R10 ;  /* 0x0000001313037223 */ /* 0x000fe2000000000a */
[----:B------:R-:W-:-:S03]  /*0880*/  HADD2.F32 R36, -RZ, R11.H1_H1 ;  /* 0x3000000bff247230 */ /* 0x000fc60000004100 */
[----:B------:R-:W-:-:S04]  /*0890*/  FFMA R3, R18, R18, R3 ;  /* 0x0000001212037223 */ /* 0x000fc80000000003 */
[----:B------:R-:W-:Y:S01]  /*08a0*/  FFMA R3, R36, R36, R3 ;  /* 0x0000002424037223 */ /* 0x000fe20000000003 */
[----:B------:R-:W-:-:S04]  /*08b0*/  FFMA R2, R34, R34, R39 ;  /* 0x0000002222027223 */ /* 0x000fc80000000027 */
[----:B------:R-:W0:Y:S01]  /*08c0*/  SHFL.BFLY PT, R10, R3, 0x8, 0x1f ;  /* 0x0d001f00030a7f89 */ /* 0x000e2200000e0000 */
[----:B------:R-:W-:-:S05]  /*08d0*/  FFMA R2, R35, R35, R2 ;  /* 0x0000002323027223 */ /* 0x000fca0000000002 */
[----:B------:R-:W1:Y:S01]  /*08e0*/  SHFL.BFLY PT, R9, R2, 0x8, 0x1f ;  /* 0x0d001f0002097f89 */ /* 0x000e6200000e0000 */
[----:B0-----:R-:W-:-:S05]  /*08f0*/  FADD R37, R3, R10 ;  /* 0x0000000a03257221 */ /* 0x001fca0000000000 */
[----:B------:R-:W0:Y:S01]  /*0900*/  SHFL.BFLY PT, R10, R37, 0x4, 0x1f ;  /* 0x0c801f00250a7f89 */ /* 0x000e2200000e0000 */
[----:B-1----:R-:W-:-:S05]  /*0910*/  FADD R9, R2, R9 ;  /* 0x0000000902097221 */ /* 0x002fca0000000000 */
        /* <DEDUP_REMOVED lines=9> */
[----:B0-----:R-:W-:-:S04]  /*09b0*/  FADD R40, R39, R40 ;  /* 0x0000002827287221 */ /* 0x001fc80000000000 */
[----:B------:R-:W-:Y:S01]  /*09c0*/  FADD R40, R40, c[0x0][0x178] ;  /* 0x00005e0028287621 */ /* 0x000fe20000000000 */
[----:B-1----:R-:W-:-:S03]  /*09d0*/  FADD R10, R11, R10 ;  /* 0x0000000a0b0a7221 */ /* 0x002fc60000000000 */
[----:B------:R-:W0:Y:S01]  /*09e0*/  MUFU.SQRT R41, R40 ;  /* 0x0000002800297308 */ /* 0x000e220000002000 */
[----:B------:R-:W-:-:S07]  /*09f0*/  FADD R10, R10, c[0x0][0x178] ;  /* 0x00005e000a0a7621 */ /* 0x000fce0000000000 */
[----:B------:R-:W1:Y:S01]  /*0a00*/  MUFU.SQRT R3, R10 ;  /* 0x0000000a00037308 */ /* 0x000e620000002000 */
[C---:B0-----:R-:W-:Y:S02]  /*0a10*/  FSETP.GT.AND P4, PT, R41.reuse, 8.50705917302346158658e+37, PT ;  /* 0x7e8000002900780b */ /* 0x041fe40003f84000 */
[----:B------:R-:W-:Y:S02]  /*0a20*/  FSETP.GEU.AND P6, PT, R41, 1.175494350822287508e-38, PT ;  /* 0x008000002900780b */ /* 0x000fe40003fce000 */
[C---:B-1----:R-:W-:Y:S02]  /*0a30*/  FSETP.GT.AND P2, PT, R3.reuse, 8.50705917302346158658e+37, PT ;  /* 0x7e8000000300780b */ /* 0x042fe40003f44000 */
[----:B------:R-:W-:-:S07]  /*0a40*/  FSETP.GEU.AND P5, PT, R3, 1.175494350822287508e-38, PT ;  /* 0x008000000300780b */ /* 0x000fce0003fae000 */
[----:B------:R-:W-:-:S04]  /*0a50*/  @P4 FMUL R41, R41, 0.25 ;  /* 0x3e80000029294820 */ /* 0x000fc80000400000 */
[----:B------:R-:W-:Y:S01]  /*0a60*/  @!P6 FMUL R41, R41, 16777216 ;  /* 0x4b8000002929e820 */ /* 0x000fe20000400000 */
[----:B------:R-:W-:-:S03]  /*0a70*/  @P2 FMUL R3, R3, 0.25 ;  /* 0x3e80000003032820 */ /* 0x000fc60000400000 */
[----:B------:R-:W0:Y:S01]  /*0a80*/  MUFU.RCP R37, R41 ;  /* 0x0000002900257308 */ /* 0x000e220000001000 */
[----:B------:R-:W-:Y:S01]  /*0a90*/  @!P5 FMUL R3, R3, 16777216 ;  /* 0x4b8000000303d820 */ /* 0x000fe20000400000 */
[----:B------:R-:W-:-:S06]  /*0aa0*/  FSEL R2, R28, 1, P4 ;  /* 0x3f8000001c027808 */ /* 0x000fcc0002000000 */
[----:B------:R-:W1:Y:S01]  /*0ab0*/  MUFU.RCP R38, R3 ;  /* 0x0000000300267308 */ /* 0x000e620000001000 */
[----:B------:R-:W-:Y:S01]  /*0ac0*/  @!P6 FMUL R2, R2, 16777216 ;  /* 0x4b8000000202e820 */ /* 0x000fe20000400000 */
[----:B------:R-:W-:-:S03]  /*0ad0*/  FSEL R9, R28, 1, P2 ;  /* 0x3f8000001c097808 */ /* 0x000fc60001000000 */
[----:B0-----:R-:W-:Y:S01]  /*0ae0*/  FMUL R37, R37, R2 ;  /* 0x0000000225257220 */ /* 0x001fe20000400000 */
[--C-:B-----5:R-:W-:Y:S02]  /*0af0*/  HADD2.F32 R2, -RZ, R12.reuse.H0_H0 ;  /* 0x2000000cff027230 */ /* 0x120fe40000004100 */
[----:B------:R-:W-:Y:S01]  /*0b00*/  HADD2.F32 R12, -RZ, R12.H1_H1 ;  /* 0x3000000cff0c7230 */ /* 0x000fe20000004100 */
[----:B------:R-:W-:-:S04]  /*0b10*/  @!P5 FMUL R9, R9, 16777216 ;  /* 0x4b8000000909d820 */ /* 0x000fc80000400000 */
[----:B------:R-:W-:Y:S01]  /*0b20*/  FMUL R11, R12, R12 ;  /* 0x0000000c0c0b7220 */ /* 0x000fe20000400000 */
[----:B-1----:R-:W-:Y:S01]  /*0b30*/  FMUL R38, R38, R9 ;  /* 0x0000000926267220 */ /* 0x002fe20000400000 */
[--C-:B------:R-:W-:Y:S02]  /*0b40*/  HADD2.F32 R9, -RZ, R13.reuse.H1_H1 ;  /* 0x3000000dff097230 */ /* 0x100fe40000004100 */
[----:B------:R-:W-:Y:S01]  /*0b50*/  HADD2.F32 R13, -RZ, R13.H0_H0 ;  /* 0x2000000dff0d7230 */ /* 0x000fe20000004100 */
[----:B------:R-:W-:Y:S01]  /*0b60*/  FFMA R40, R2, R2, R11 ;  /* 0x0000000202287223 */ /* 0x000fe2000000000b */
[----:B------:R-:W-:-:S03]  /*0b70*/  HADD2.F32 R3, -RZ, R14.H1_H1 ;  /* 0x3000000eff037230 */ /* 0x000fc60000004100 */
[----:B------:R-:W-:Y:S01]  /*0b80*/  FFMA R40, R13, R13, R40 ;  /* 0x0000000d0d287223 */ /* 0x000fe20000000028 */
[----:B------:R-:W-:-:S03]  /*0b90*/  HADD2.F32 R14, -RZ, R14.H0_H0 ;  /* 0x2000000eff0e7230 */ /* 0x000fc60000004100 */
[----:B------:R-:W-:Y:S01]  /*0ba0*/  FFMA R11, R9, R9, R40 ;  /* 0x00000009090b7223 */ /* 0x000fe20000000028 */
[----:B------:R-:W-:-:S03]  /*0bb0*/  HADD2.F32 R10, -RZ, R15.H1_H1 ;  /* 0x3000000fff0a7230 */ /* 0x000fc60000004100 */
[----:B------:R-:W-:Y:S01]  /*0bc0*/  FFMA R40, R14, R14, R11 ;  /* 0x0000000e0e287223 */ /* 0x000fe2000000000b */
[----:B------:R-:W-:-:S03]  /*0bd0*/  HADD2.F32 R15, -RZ, R15.H0_H0 ;  /* 0x2000000fff0f7230 */ /* 0x000fc60000004100 */
[----:B------:R-:W-:-:S04]  /*0be0*/  FFMA R40, R3, R3, R40 ;  /* 0x0000000303287223 */ /* 0x000fc80000000028 */
[----:B------:R-:W-:-:S04]  /*0bf0*/  FFMA R11, R15, R15, R40 ;  /* 0x0000000f0f0b7223 */ /* 0x000fc80000000028 */
[----:B------:R-:W-:-:S05]  /*0c00*/  FFMA R11, R10, R10, R11 ;  /* 0x0000000a0a0b7223 */ /* 0x000fca000000000b */
[----:B------:R-:W0:Y:S02]  /*0c10*/  SHFL.BFLY PT, R40, R11, 0x8, 0x1f ;  /* 0x0d001f000b287f89 */ /* 0x000e2400000e0000 */
[----:B0-----:R-:W-:-:S05]  /*0c20*/  FADD R40, R11, R40 ;  /* 0x000000280b287221 */ /* 0x001fca0000000000 */
[----:B------:R-:W0:Y:S02]  /*0c30*/  SHFL.BFLY PT, R39, R40, 0x4, 0x1f ;  /* 0x0c801f0028277f89 */ /* 0x000e2400000e0000 */
        /* <DEDUP_REMOVED lines=13> */
[----:B------:R-:W-:Y:S01]  /*0d10*/  @!P4 FMUL R28, R28, 16777216 ;  /* 0x4b8000001c1cc820 */ /* 0x000fe20000400000 */
[-C--:B------:R-:W-:Y:S01]  /*0d20*/  FMUL R39, R32, R37.reuse ;  /* 0x0000002520277220 */ /* 0x080fe20000400000 */
[-C--:B------:R-:W-:Y:S01]  /*0d30*/  FMUL R32, R16, R37.reuse ;  /* 0x0000002510207220 */ /* 0x080fe20000400000 */
[----:B------:R-:W-:Y:S01]  /*0d40*/  FMUL R4, R4, R38 ;  /* 0x0000002604047220 */ /* 0x000fe20000400000 */
[----:B0-----:R-:W-:Y:S01]  /*0d50*/  FMUL R11, R11, R28 ;  /* 0x0000001c0b0b7220 */ /* 0x001fe20000400000 */
[----:B------:R-:W-:Y:S01]  /*0d60*/  SHF.R.U32.HI R28, RZ, 0x4, R0 ;  /* 0x00000004ff1c7819 */ /* 0x000fe20000011600 */
[-C--:B------:R-:W-:Y:S01]  /*0d70*/  FMUL R29, R29, R38.reuse ;  /* 0x000000261d1d7220 */ /* 0x080fe20000400000 */
[-C--:B------:R-:W-:Y:S02]  /*0d80*/  FMUL R31, R31, R38.reuse ;  /* 0x000000261f1f7220 */ /* 0x080fe40000400000 */
[----:B------:R-:W-:Y:S01]  /*0d90*/  SGXT.U32 R28, R28, 0x3 ;  /* 0x000000031c1c781a */ /* 0x000fe20000000000 */
[-C--:B------:R-:W-:Y:S01]  /*0da0*/  FMUL R40, R5, R38.reuse ;  /* 0x0000002605287220 */ /* 0x080fe20000400000 */
[-C--:B------:R-:W-:Y:S01]  /*0db0*/  FMUL R33, R33, R38.reuse ;  /* 0x0000002621217220 */ /* 0x080fe20000400000 */
[-C--:B------:R-:W-:Y:S01]  /*0dc0*/  FMUL R6, R6, R38.reuse ;  /* 0x0000002606067220 */ /* 0x080fe20000400000 */
[-C--:B------:R-:W-:Y:S01]  /*0dd0*/  FMUL R34, R34, R38.reuse ;  /* 0x0000002622227220 */ /* 0x080fe20000400000 */
[----:B------:R-:W-:Y:S01]  /*0de0*/  FMUL R35, R35, R38 ;  /* 0x0000002623237220 */ /* 0x000fe20000400000 */
[----:B------:R-:W-:Y:S01]  /*0df0*/  IADD3 R16, P2, R27, c[0x0][0x168], RZ ;  /* 0x00005a001b107a10 */ /* 0x000fe20007f5e0ff */
[-C--:B------:R-:W-:Y:S01]  /*0e00*/  FMUL R19, R19, R37.reuse ;  /* 0x0000002513137220 */ /* 0x080fe20000400000 */
[----:B------:R0:W-:Y:S01]  /*0e10*/  STS [R28.X4], R30 ;  /* 0x0000001e1c007388 */ /* 0x0001e20000004800 */
[-C--:B------:R-:W-:Y:S01]  /*0e20*/  FMUL R41, R17, R37.reuse ;  /* 0x0000002511297220 */ /* 0x080fe20000400000 */
[-C--:B------:R-:W-:Y:S01]  /*0e30*/  FMUL R8, R8, R37.reuse ;  /* 0x0000002508087220 */ /* 0x080fe20000400000 */
[-C--:B------:R-:W-:Y:S01]  /*0e40*/  FMUL R18, R18, R37.reuse ;  /* 0x0000002512127220 */ /* 0x080fe20000400000 */
[----:B------:R-:W-:Y:S01]  /*0e50*/  STS [R28.X4+0x20], R38 ;  /* 0x000020261c007388 */ /* 0x000fe20000004800 */
[----:B------:R-:W-:Y:S01]  /*0e60*/  FMUL R43, R36, R37 ;  /* 0x00000025242b7220 */ /* 0x000fe20000400000 */
[----:B------:R-:W-:-:S02]  /*0e70*/  IADD3.X R17, R26, c[0x0][0x16c], RZ, P2, !PT ;  /* 0x00005b001a117a10 */ /* 0x000fc400017fe4ff */
[----:B------:R-:W-:Y:S01]  /*0e80*/  STS [R28.X4+0x40], R37 ;  /* 0x000040251c007388 */ /* 0x000fe20000004800 */
[----:B------:R-:W-:Y:S01]  /*0e90*/  F2FP.PACK_AB R4, R29, R4 ;  /* 0x000000041d04723e */ /* 0x000fe200000000ff */
[----:B0-----:R-:W-:Y:S01]  /*0ea0*/  FMUL R30, R7, R37 ;  /* 0x00000025071e7220 */ /* 0x001fe20000400000 */
[----:B------:R-:W-:Y:S01]  /*0eb0*/  F2FP.PACK_AB R5, R40, R31 ;  /* 0x0000001f2805723e */ /* 0x000fe200000000ff */
[----:B------:R0:W-:Y:S01]  /*0ec0*/  STS [R28.X4+0x60], R11 ;  /* 0x0000600b1c007388 */ /* 0x0001e20000004800 */
[----:B------:R-:W-:Y:S02]  /*0ed0*/  F2FP.PACK_AB R6, R6, R33 ;  /* 0x000000210606723e */ /* 0x000fe400000000ff */
[----:B------:R-:W-:Y:S02]  /*0ee0*/  F2FP.PACK_AB R7, R35, R34 ;  /* 0x000000222307723e */ /* 0x000fe400000000ff */
[----:B------:R-:W-:Y:S01]  /*0ef0*/  IADD3 R22, P2, R22, c[0x0][0x168], RZ ;  /* 0x00005a0016167a10 */ /* 0x000fe20007f5e0ff */
[-C--:B------:R-:W-:Y:S01]  /*0f00*/  FMUL R2, R2, R11.reuse ;  /* 0x0000000b02027220 */ /* 0x080fe20000400000 */
[-C--:B------:R-:W-:Y:S01]  /*0f10*/  FMUL R27, R12, R11.reuse ;  /* 0x0000000b0c1b7220 */ /* 0x080fe20000400000 */
[-C--:B0-----:R-:W-:Y:S01]  /*0f20*/  FMUL R28, R10, R11.reuse ;  /* 0x0000000b0a1c7220 */ /* 0x081fe20000400000 */
[----:B------:R-:W-:Y:S01]  /*0f30*/  F2FP.PACK_AB R10, R19, R32 ;  /* 0x00000020130a723e */ /* 0x000fe200000000ff */
[-C--:B------:R-:W-:Y:S01]  /*0f40*/  FMUL R13, R13, R11.reuse ;  /* 0x0000000b0d0d7220 */ /* 0x080fe20000400000 */
[----:B------:R-:W-:Y:S01]  /*0f50*/  LOP3.LUT R19, R23, 0x1f, R0, 0xf8, !PT ;  /* 0x0000001f17137812 */ /* 0x000fe200078ef800 */
[-C--:B------:R-:W-:Y:S01]  /*0f60*/  FMUL R26, R9, R11.reuse ;  /* 0x0000000b091a7220 */ /* 0x080fe20000400000 */
[-C--:B------:R-:W-:Y:S01]  /*0f70*/  FMUL R14, R14, R11.reuse ;  /* 0x0000000b0e0e7220 */ /* 0x080fe20000400000 */
[-C--:B------:R-:W-:Y:S01]  /*0f80*/  FMUL R3, R3, R11.reuse ;  /* 0x0000000b03037220 */ /* 0x080fe20000400000 */
[----:B------:R-:W-:Y:S01]  /*0f90*/  FMUL R15, R15, R11 ;  /* 0x0000000b0f0f7220 */ /* 0x000fe20000400000 */
[----:B------:R-:W-:Y:S01]  /*0fa0*/  F2FP.PACK_AB R8, R39, R8 ;  /* 0x000000082708723e */ /* 0x000fe200000000ff */
[----:B------:R-:W-:Y:S01]  /*0fb0*/  @!P3 STG.E.128 [R16.64], R4 ;  /* 0x000000041000b986 */ /* 0x000fe2000c101d04 */
[----:B------:R-:W-:-:S02]  /*0fc0*/  F2FP.PACK_AB R9, R41, R30 ;  /* 0x0000001e2909723e */ /* 0x000fc400000000ff */
[----:B------:R-:W-:Y:S02]  /*0fd0*/  F2FP.PACK_AB R11, R43, R18 ;  /* 0x000000122b0b723e */ /* 0x000fe400000000ff */
[----:B------:R-:W-:Y:S02]  /*0fe0*/  IADD3.X R23, R24, c[0x0][0x16c], RZ, P2, !PT ;  /* 0x00005b0018177a10 */ /* 0x000fe400017fe4ff */
[----:B------:R-:W-:Y:S02]  /*0ff0*/  LOP3.LUT P2, RZ, R0, 0x60, RZ, 0xc0, !PT ;  /* 0x0000006000ff7812 */ /* 0x000fe4000784c0ff */
[----:B------:R-:W-:Y:S01]  /*1000*/  ISETP.LT.U32.AND P3, PT, R19, 0x3740, PT ;  /* 0x000037401300780c */ /* 0x000fe20003f61070 */
[----:B------:R-:W-:Y:S01]  /*1010*/  @!P1 STG.E.128 [R22.64], R8 ;  /* 0x0000000816009986 */ /* 0x000fe2000c101d04 */
[----:B------:R-:W-:Y:S02]  /*1020*/  F2FP.PACK_AB R12, R27, R2 ;  /* 0x000000021b0c723e */ /* 0x000fe400000000ff */
[----:B------:R-:W-:-:S02]  /*1030*/  ISETP.LT.U32.AND.EX P1, PT, R20, RZ, !P2, P3 ;  /* 0x000000ff1400720c */ /* 0x000fc40005721130 */
[----:B------:R-:W-:Y:S02]  /*1040*/  IADD3 R2, P4, R21, c[0x0][0x168], RZ ;  /* 0x00005a0015027a10 */ /* 0x000fe40007f9e0ff */
[----:B------:R-:W-:Y:S02]  /*1050*/  F2FP.PACK_AB R14, R3, R14 ;  /* 0x0000000e030e723e */ /* 0x000fe400000000ff */
[----:B------:R-:W-:Y:S02]  /*1060*/  F2FP.PACK_AB R13, R26, R13 ;  /* 0x0000000d1a0d723e */ /* 0x000fe400000000ff */
[----:B------:R-:W-:Y:S02]  /*1070*/  IADD3.X R3, R25, c[0x0][0x16c], RZ, P4, !PT ;  /* 0x00005b0019037a10 */ /* 0x000fe400027fe4ff */
[----:B------:R-:W-:-:S05]  /*1080*/  F2FP.PACK_AB R15, R28, R15 ;  /* 0x0000000f1c0f723e */ /* 0x000fca00000000ff */
[----:B------:R-:W-:Y:S04]  /*1090*/  @!P0 STG.E.128 [R2.64], R12 ;  /* 0x0000000c02008986 */ /* 0x000fe8000c101d04 */
[----:B------:R-:W-:Y:S06]  /*10a0*/  BAR.SYNC 0x0 ;  /* 0x0000000000007b1d */ /* 0x000fec0000000000 */
[----:B------:R-:W-:Y:S05]  /*10b0*/  @!P1 EXIT ;  /* 0x000000000000994d */ /* 0x000fea0003800000 */
[----:B------:R-:W-:Y:S02]  /*10c0*/  LOP3.LUT R0, R0, 0x1f, RZ, 0xc0, !PT ;  /* 0x0000001f00007812 */ /* 0x000fe400078ec0ff */
[----:B------:R-:W-:-:S03]  /*10d0*/  LEA R2, P0, R19, c[0x0][0x170], 0x2 ;  /* 0x00005c0013027a11 */ /* 0x000fc600078010ff */
[----:B------:R-:W0:Y:S01]  /*10e0*/  LDS R5, [R0.X4] ;  /* 0x0000000000057984 */ /* 0x000e220000004800 */
[----:B------:R-:W-:-:S05]  /*10f0*/  LEA.HI.X R3, R19, c[0x0][0x174], R20, 0x2, P0 ;  /* 0x00005d0013037a11 */ /* 0x000fca00000f1414 */
[----:B0-----:R-:W-:Y:S01]  /*1100*/  STG.E [R2.64], R5 ;  /* 0x0000000502007986 */ /* 0x001fe2000c101904 */
[----:B------:R-:W-:Y:S05]  /*1110*/  EXIT ;  /* 0x000000000000794d */ /* 0x000fea0003800000 */
.L_x_0:
[----:B------:R-:W-:-:S00]  /*1120*/  BRA `(.L_x_0) ;  /* 0xfffffff000007947 */ /* 0x000fc0000383ffff */
[----:B------:R-:W-:-:S00]  /*1130*/  NOP ;  /* 0x0000000000007918 */ /* 0x000fc00000000000 */
        /* <DEDUP_REMOVED lines=12> */
.L_x_1:


//--------------------- .nv.global.init           --------------------------
	.section	.nv.global.init,"aw",@progbits
.nv.global.init:
	.type		_$_str,@object
	.size		_$_str,(_$_str_$_2 - _$_str)
_$_str:
        /*0000*/ 	.byte	0x5f, 0x5f, 0x43, 0x55, 0x44, 0x41, 0x5f, 0x46, 0x54, 0x5a, 0x00
	.type		_$_str_$_2,@object
	.size		_$_str_$_2,(.L_1 - _$_str_$_2)
_$_str_$_2:
        /*000b*/ 	.byte	0x5f, 0x5f, 0x43, 0x55, 0x44, 0x41, 0x5f, 0x50, 0x52, 0x45, 0x43, 0x5f, 0x53, 0x51, 0x52, 0x54
        /*001b*/ 	.byte	0x00
.L_1:


//--------------------- .nv.shared.l2norm_fwd_kernel --------------------------
	.section	.nv.shared.l2norm_fwd_kernel,"aw",@nobits
	.align	16
